//
// Generated by NVIDIA NVVM Compiler
//
// Compiler Build ID: CL-36424714
// Cuda compilation tools, release 13.0, V13.0.88
// Based on NVVM 20.0.0
//

.version 9.0
.target sm_100
.address_size 64

	// .globl	_Z6baseluPdii

.visible .entry _Z6baseluPdii(
	.param .u64 .ptr .align 1 _Z6baseluPdii_param_0,
	.param .u32 _Z6baseluPdii_param_1,
	.param .u32 _Z6baseluPdii_param_2
)
{
	.reg .pred 	%p<2>;
	.reg .b32 	%r<18>;
	.reg .b64 	%rd<9>;
	.reg .b64 	%fd<6>;

	ld.param.u64 	%rd1, [_Z6baseluPdii_param_0];
	ld.param.u32 	%r3, [_Z6baseluPdii_param_1];
	ld.param.u32 	%r5, [_Z6baseluPdii_param_2];
	mov.u32 	%r6, %ctaid.x;
	mov.u32 	%r7, %ntid.x;
	mov.u32 	%r8, %tid.x;
	mad.lo.s32 	%r1, %r6, %r7, %r8;
	mov.u32 	%r9, %ctaid.y;
	mov.u32 	%r10, %ntid.y;
	mov.u32 	%r11, %tid.y;
	mad.lo.s32 	%r12, %r9, %r10, %r11;
	min.s32 	%r13, %r1, %r12;
	setp.le.s32 	%p1, %r13, %r5;
	@%p1 bra 	$L__BB0_2;
	cvta.to.global.u64 	%rd2, %rd1;
	mul.lo.s32 	%r14, %r3, %r1;
	add.s32 	%r15, %r14, %r5;
	mul.wide.s32 	%rd3, %r15, 8;
	add.s64 	%rd4, %rd2, %rd3;
	ld.global.f64 	%fd1, [%rd4];
	mad.lo.s32 	%r16, %r5, %r3, %r12;
	mul.wide.s32 	%rd5, %r16, 8;
	add.s64 	%rd6, %rd2, %rd5;
	ld.global.f64 	%fd2, [%rd6];
	mul.f64 	%fd3, %fd1, %fd2;
	add.s32 	%r17, %r14, %r12;
	mul.wide.s32 	%rd7, %r17, 8;
	add.s64 	%rd8, %rd2, %rd7;
	ld.global.f64 	%fd4, [%rd8];
	sub.f64 	%fd5, %fd4, %fd3;
	st.global.f64 	[%rd8], %fd5;
$L__BB0_2:
	ret;

}
	// .globl	_Z5utrsmPdiiii
.visible .entry _Z5utrsmPdiiii(
	.param .u64 .ptr .align 1 _Z5utrsmPdiiii_param_0,
	.param .u32 _Z5utrsmPdiiii_param_1,
	.param .u32 _Z5utrsmPdiiii_param_2,
	.param .u32 _Z5utrsmPdiiii_param_3,
	.param .u32 _Z5utrsmPdiiii_param_4
)
{
	.reg .pred 	%p<4>;
	.reg .b32 	%r<18>;
	.reg .b64 	%rd<9>;
	.reg .b64 	%fd<6>;

	ld.param.u64 	%rd1, [_Z5utrsmPdiiii_param_0];
	ld.param.u32 	%r3, [_Z5utrsmPdiiii_param_1];
	ld.param.u32 	%r4, [_Z5utrsmPdiiii_param_3];
	ld.param.u32 	%r5, [_Z5utrsmPdiiii_param_4];
	mov.u32 	%r7, %ctaid.x;
	mov.u32 	%r8, %ntid.x;
	mov.u32 	%r9, %tid.x;
	mad.lo.s32 	%r1, %r7, %r8, %r9;
	mov.u32 	%r10, %ctaid.y;
	mov.u32 	%r11, %ntid.y;
	mov.u32 	%r12, %tid.y;
	mad.lo.s32 	%r13, %r10, %r11, %r12;
	setp.le.s32 	%p1, %r1, %r4;
	setp.le.s32 	%p2, %r13, %r5;
	or.pred  	%p3, %p1, %p2;
	@%p3 bra 	$L__BB1_2;
	cvta.to.global.u64 	%rd2, %rd1;
	mul.lo.s32 	%r14, %r3, %r1;
	add.s32 	%r15, %r4, %r14;
	mul.wide.s32 	%rd3, %r15, 8;
	add.s64 	%rd4, %rd2, %rd3;
	ld.global.f64 	%fd1, [%rd4];
	mad.lo.s32 	%r16, %r4, %r3, %r13;
	mul.wide.s32 	%rd5, %r16, 8;
	add.s64 	%rd6, %rd2, %rd5;
	ld.global.f64 	%fd2, [%rd6];
	mul.f64 	%fd3, %fd1, %fd2;
	add.s32 	%r17, %r14, %r13;
	mul.wide.s32 	%rd7, %r17, 8;
	add.s64 	%rd8, %rd2, %rd7;
	ld.global.f64 	%fd4, [%rd8];
	sub.f64 	%fd5, %fd4, %fd3;
	st.global.f64 	[%rd8], %fd5;
$L__BB1_2:
	ret;

}
	// .globl	_Z5ltrsmPdiiii
.visible .entry _Z5ltrsmPdiiii(
	.param .u64 .ptr .align 1 _Z5ltrsmPdiiii_param_0,
	.param .u32 _Z5ltrsmPdiiii_param_1,
	.param .u32 _Z5ltrsmPdiiii_param_2,
	.param .u32 _Z5ltrsmPdiiii_param_3,
	.param .u32 _Z5ltrsmPdiiii_param_4
)
{
	.reg .pred 	%p<4>;
	.reg .b32 	%r<18>;
	.reg .b64 	%rd<9>;
	.reg .b64 	%fd<6>;

	ld.param.u64 	%rd1, [_Z5ltrsmPdiiii_param_0];
	ld.param.u32 	%r3, [_Z5ltrsmPdiiii_param_1];
	ld.param.u32 	%r5, [_Z5ltrsmPdiiii_param_3];
	ld.param.u32 	%r6, [_Z5ltrsmPdiiii_param_4];
	mov.u32 	%r7, %ctaid.x;
	mov.u32 	%r8, %ntid.x;
	mov.u32 	%r9, %tid.x;
	mad.lo.s32 	%r1, %r7, %r8, %r9;
	mov.u32 	%r10, %ctaid.y;
	mov.u32 	%r11, %ntid.y;
	mov.u32 	%r12, %tid.y;
	mad.lo.s32 	%r13, %r10, %r11, %r12;
	setp.le.s32 	%p1, %r1, %r6;
	setp.le.s32 	%p2, %r13, %r5;
	or.pred  	%p3, %p1, %p2;
	@%p3 bra 	$L__BB2_2;
	cvta.to.global.u64 	%rd2, %rd1;
	mul.lo.s32 	%r14, %r3, %r1;
	add.s32 	%r15, %r5, %r14;
	mul.wide.s32 	%rd3, %r15, 8;
	add.s64 	%rd4, %rd2, %rd3;
	ld.global.f64 	%fd1, [%rd4];
	mad.lo.s32 	%r16, %r5, %r3, %r13;
	mul.wide.s32 	%rd5, %r16, 8;
	add.s64 	%rd6, %rd2, %rd5;
	ld.global.f64 	%fd2, [%rd6];
	mul.f64 	%fd3, %fd1, %fd2;
	add.s32 	%r17, %r14, %r13;
	mul.wide.s32 	%rd7, %r17, 8;
	add.s64 	%rd8, %rd2, %rd7;
	ld.global.f64 	%fd4, [%rd8];
	sub.f64 	%fd5, %fd4, %fd3;
	st.global.f64 	[%rd8], %fd5;
$L__BB2_2:
	ret;

}
	// .globl	_Z4gemmPdiiiii
.visible .entry _Z4gemmPdiiiii(
	.param .u64 .ptr .align 1 _Z4gemmPdiiiii_param_0,
	.param .u32 _Z4gemmPdiiiii_param_1,
	.param .u32 _Z4gemmPdiiiii_param_2,
	.param .u32 _Z4gemmPdiiiii_param_3,
	.param .u32 _Z4gemmPdiiiii_param_4,
	.param .u32 _Z4gemmPdiiiii_param_5
)
{
	.reg .pred 	%p<4>;
	.reg .b32 	%r<19>;
	.reg .b64 	%rd<9>;
	.reg .b64 	%fd<6>;

	ld.param.u64 	%rd1, [_Z4gemmPdiiiii_param_0];
	ld.param.u32 	%r3, [_Z4gemmPdiiiii_param_1];
	ld.param.u32 	%r4, [_Z4gemmPdiiiii_param_3];
	ld.param.u32 	%r5, [_Z4gemmPdiiiii_param_4];
	ld.param.u32 	%r6, [_Z4gemmPdiiiii_param_5];
	mov.u32 	%r8, %ctaid.x;
	mov.u32 	%r9, %ntid.x;
	mov.u32 	%r10, %tid.x;
	mad.lo.s32 	%r1, %r8, %r9, %r10;
	mov.u32 	%r11, %ctaid.y;
	mov.u32 	%r12, %ntid.y;
	mov.u32 	%r13, %tid.y;
	mad.lo.s32 	%r14, %r11, %r12, %r13;
	setp.le.s32 	%p1, %r1, %r5;
	setp.le.s32 	%p2, %r14, %r6;
	or.pred  	%p3, %p1, %p2;
	@%p3 bra 	$L__BB3_2;
	cvta.to.global.u64 	%rd2, %rd1;
	mul.lo.s32 	%r15, %r3, %r1;
	add.s32 	%r16, %r4, %r15;
	mul.wide.s32 	%rd3, %r16, 8;
	add.s64 	%rd4, %rd2, %rd3;
	ld.global.f64 	%fd1, [%rd4];
	mad.lo.s32 	%r17, %r4, %r3, %r14;
	mul.wide.s32 	%rd5, %r17, 8;
	add.s64 	%rd6, %rd2, %rd5;
	ld.global.f64 	%fd2, [%rd6];
	mul.f64 	%fd3, %fd1, %fd2;
	add.s32 	%r18, %r15, %r14;
	mul.wide.s32 	%rd7, %r18, 8;
	add.s64 	%rd8, %rd2, %rd7;
	ld.global.f64 	%fd4, [%rd8];
	sub.f64 	%fd5, %fd4, %fd3;
	st.global.f64 	[%rd8], %fd5;
$L__BB3_2:
	ret;

}


// ===== COMPILED SASS (sm_100) =====

	.target	sm_100

	.elftype	@"ET_EXEC"


//--------------------- .note.nv.tkinfo           --------------------------
	.section	.note.nv.tkinfo,"",@"SHT_NOTE"
	.sectionflags	@"SHF_NOTE_NV_TKINFO"
	.tkinfo
        /*0018*/ 	.word	0x00000002
        /*0030*/ 	.string	""
        /*0030*/ 	.string	"ptxas"
        /*0030*/ 	.string	"Cuda compilation tools, release 13.0, V13.0.88"
        /*0030*/ 	.string	"Build cuda_13.0.r13.0/compiler.36424714_0"
        /*0030*/ 	.string	"-arch sm_100 -m 64 "



//--------------------- .note.nv.cuinfo           --------------------------
	.section	.note.nv.cuinfo,"",@"SHT_NOTE"
	.sectionflags	@"SHF_NOTE_NV_CUINFO"
        /*0018*/ 	.short	0x0002
        /*001a*/ 	.short	0x0064
        /*001c*/ 	.short	0x0082
	.zero		2


//--------------------- .nv.info                  --------------------------
	.section	.nv.info,"",@"SHT_CUDA_INFO"
	.align	4


	//----- nvinfo : EIATTR_REGCOUNT
	.align		4
        /*0000*/ 	.byte	0x04, 0x2f
        /*0002*/ 	.short	(.L_1 - .L_0)
	.align		4
.L_0:
        /*0004*/ 	.word	index@(_Z6baseluPdii)
        /*0008*/ 	.word	0x0000000e


	//----- nvinfo : EIATTR_FRAME_SIZE
	.align		4
.L_1:
        /*000c*/ 	.byte	0x04, 0x11
        /*000e*/ 	.short	(.L_3 - .L_2)
	.align		4
.L_2:
        /*0010*/ 	.word	index@(_Z6baseluPdii)
        /*0014*/ 	.word	0x00000000


	//----- nvinfo : EIATTR_REGCOUNT
	.align		4
.L_3:
        /*0018*/ 	.byte	0x04, 0x2f
        /*001a*/ 	.short	(.L_5 - .L_4)
	.align		4
.L_4:
        /*001c*/ 	.word	index@(_Z5utrsmPdiiii)
        /*0020*/ 	.word	0x0000000e


	//----- nvinfo : EIATTR_FRAME_SIZE
	.align		4
.L_5:
        /*0024*/ 	.byte	0x04, 0x11
        /*0026*/ 	.short	(.L_7 - .L_6)
	.align		4
.L_6:
        /*0028*/ 	.word	index@(_Z5utrsmPdiiii)
        /*002c*/ 	.word	0x00000000


	//----- nvinfo : EIATTR_REGCOUNT
	.align		4
.L_7:
        /*0030*/ 	.byte	0x04, 0x2f
        /*0032*/ 	.short	(.L_9 - .L_8)
	.align		4
.L_8:
        /*0034*/ 	.word	index@(_Z5ltrsmPdiiii)
        /*0038*/ 	.word	0x0000000e


	//----- nvinfo : EIATTR_FRAME_SIZE
	.align		4
.L_9:
        /*003c*/ 	.byte	0x04, 0x11
        /*003e*/ 	.short	(.L_11 - .L_10)
	.align		4
.L_10:
        /*0040*/ 	.word	index@(_Z5ltrsmPdiiii)
        /*0044*/ 	.word	0x00000000


	//----- nvinfo : EIATTR_REGCOUNT
	.align		4
.L_11:
        /*0048*/ 	.byte	0x04, 0x2f
        /*004a*/ 	.short	(.L_13 - .L_12)
	.align		4
.L_12:
        /*004c*/ 	.word	index@(_Z4gemmPdiiiii)
        /*0050*/ 	.word	0x0000000e


	//----- nvinfo : EIATTR_FRAME_SIZE
	.align		4
.L_13:
        /*0054*/ 	.byte	0x04, 0x11
        /*0056*/ 	.short	(.L_15 - .L_14)
	.align		4
.L_14:
        /*0058*/ 	.word	index@(_Z4gemmPdiiiii)
        /*005c*/ 	.word	0x00000000


	//----- nvinfo : EIATTR_MIN_STACK_SIZE
	.align		4
.L_15:
        /*0060*/ 	.byte	0x04, 0x12
        /*0062*/ 	.short	(.L_17 - .L_16)
	.align		4
.L_16:
        /*0064*/ 	.word	index@(_Z4gemmPdiiiii)
        /*0068*/ 	.word	0x00000000


	//----- nvinfo : EIATTR_MIN_STACK_SIZE
	.align		4
.L_17:
        /*006c*/ 	.byte	0x04, 0x12
        /*006e*/ 	.short	(.L_19 - .L_18)
	.align		4
.L_18:
        /*0070*/ 	.word	index@(_Z5ltrsmPdiiii)
        /*0074*/ 	.word	0x00000000


	//----- nvinfo : EIATTR_MIN_STACK_SIZE
	.align		4
.L_19:
        /*0078*/ 	.byte	0x04, 0x12
        /*007a*/ 	.short	(.L_21 - .L_20)
	.align		4
.L_20:
        /*007c*/ 	.word	index@(_Z5utrsmPdiiii)
        /*0080*/ 	.word	0x00000000


	//----- nvinfo : EIATTR_MIN_STACK_SIZE
	.align		4
.L_21:
        /*0084*/ 	.byte	0x04, 0x12
        /*0086*/ 	.short	(.L_23 - .L_22)
	.align		4
.L_22:
        /*0088*/ 	.word	index@(_Z6baseluPdii)
        /*008c*/ 	.word	0x00000000
.L_23:


//--------------------- .nv.compat                --------------------------
	.section	.nv.compat,"",@"SHT_CUDA_COMPAT_INFO"
	.align	4
        /*0000*/ 	.byte	0x02, 0x09, 0x00, 0x00, 0x02, 0x02, 0x01, 0x00, 0x02, 0x05, 0x05, 0x00, 0x03, 0x07, 0x01, 0x01
        /*0010*/ 	.byte	0x02, 0x03, 0x00, 0x00, 0x02, 0x06, 0x01, 0x00, 0x04, 0x0b, 0x08, 0x00, 0x01, 0x00, 0x00, 0x00
        /*0020*/ 	.byte	0x00, 0x00, 0x00, 0x00


//--------------------- .nv.info._Z4gemmPdiiiii   --------------------------
	.section	.nv.info._Z4gemmPdiiiii,"",@"SHT_CUDA_INFO"
	.sectionflags	@""
	.align	4


	//----- nvinfo : EIATTR_CUDA_API_VERSION
	.align		4
        /*0000*/ 	.byte	0x04, 0x37
        /*0002*/ 	.short	(.L_25 - .L_24)
.L_24:
        /*0004*/ 	.word	0x00000082


	//----- nvinfo : EIATTR_KPARAM_INFO
	.align		4
.L_25:
        /*0008*/ 	.byte	0x04, 0x17
        /*000a*/ 	.short	(.L_27 - .L_26)
.L_26:
        /*000c*/ 	.word	0x00000000
        /*0010*/ 	.short	0x0005
        /*0012*/ 	.short	0x0018
        /*0014*/ 	.byte	0x00, 0xf0, 0x11, 0x00


	//----- nvinfo : EIATTR_KPARAM_INFO
	.align		4
.L_27:
        /*0018*/ 	.byte	0x04, 0x17
        /*001a*/ 	.short	(.L_29 - .L_28)
.L_28:
        /*001c*/ 	.word	0x00000000
        /*0020*/ 	.short	0x0004
        /*0022*/ 	.short	0x0014
        /*0024*/ 	.byte	0x00, 0xf0, 0x11, 0x00


	//----- nvinfo : EIATTR_KPARAM_INFO
	.align		4
.L_29:
        /*0028*/ 	.byte	0x04, 0x17
        /*002a*/ 	.short	(.L_31 - .L_30)
.L_30:
        /*002c*/ 	.word	0x00000000
        /*0030*/ 	.short	0x0003
        /*0032*/ 	.short	0x0010
        /*0034*/ 	.byte	0x00, 0xf0, 0x11, 0x00


	//----- nvinfo : EIATTR_KPARAM_INFO
	.align		4
.L_31:
        /*0038*/ 	.byte	0x04, 0x17
        /*003a*/ 	.short	(.L_33 - .L_32)
.L_32:
        /*003c*/ 	.word	0x00000000
        /*0040*/ 	.short	0x0002
        /*0042*/ 	.short	0x000c
        /*0044*/ 	.byte	0x00, 0xf0, 0x11, 0x00


	//----- nvinfo : EIATTR_KPARAM_INFO
	.align		4
.L_33:
        /*0048*/ 	.byte	0x04, 0x17
        /*004a*/ 	.short	(.L_35 - .L_34)
.L_34:
        /*004c*/ 	.word	0x00000000
        /*0050*/ 	.short	0x0001
        /*0052*/ 	.short	0x0008
        /*0054*/ 	.byte	0x00, 0xf0, 0x11, 0x00


	//----- nvinfo : EIATTR_KPARAM_INFO
	.align		4
.L_35:
        /*0058*/ 	.byte	0x04, 0x17
        /*005a*/ 	.short	(.L_37 - .L_36)
.L_36:
        /*005c*/ 	.word	0x00000000
        /*0060*/ 	.short	0x0000
        /*0062*/ 	.short	0x0000
        /*0064*/ 	.byte	0x00, 0xf5, 0x21, 0x00


	//----- nvinfo : EIATTR_SPARSE_MMA_MASK
	.align		4
.L_37:
        /*0068*/ 	.byte	0x03, 0x50
        /*006a*/ 	.short	0x0000


	//----- nvinfo : EIATTR_MAXREG_COUNT
	.align		4
        /*006c*/ 	.byte	0x03, 0x1b
        /*006e*/ 	.short	0x00ff


	//----- nvinfo : EIATTR_MERCURY_ISA_VERSION
	.align		4
        /*0070*/ 	.byte	0x03, 0x5f
        /*0072*/ 	.short	0x0101


	//----- nvinfo : EIATTR_VRC_CTA_INIT_COUNT
	.align		4
        /*0074*/ 	.byte	0x02, 0x4a
	.zero		1
	.zero		1


	//----- nvinfo : EIATTR_EXIT_INSTR_OFFSETS
	.align		4
        /*0078*/ 	.byte	0x04, 0x1c
        /*007a*/ 	.short	(.L_39 - .L_38)


	//   ....[0]....
.L_38:
        /*007c*/ 	.word	0x000000d0


	//   ....[1]....
        /*0080*/ 	.word	0x000001d0


	//----- nvinfo : EIATTR_CBANK_PARAM_SIZE
	.align		4
.L_39:
        /*0084*/ 	.byte	0x03, 0x19
        /*0086*/ 	.short	0x001c


	//----- nvinfo : EIATTR_PARAM_CBANK
	.align		4
        /*0088*/ 	.byte	0x04, 0x0a
        /*008a*/ 	.short	(.L_41 - .L_40)
	.align		4
.L_40:
        /*008c*/ 	.word	index@(.nv.constant0._Z4gemmPdiiiii)
        /*0090*/ 	.short	0x0380
        /*0092*/ 	.short	0x001c


	//----- nvinfo : EIATTR_SW_WAR
	.align		4
.L_41:
        /*0094*/ 	.byte	0x04, 0x36
        /*0096*/ 	.short	(.L_43 - .L_42)
.L_42:
        /*0098*/ 	.word	0x00000008
.L_43:


//--------------------- .nv.info._Z5ltrsmPdiiii   --------------------------
	.section	.nv.info._Z5ltrsmPdiiii,"",@"SHT_CUDA_INFO"
	.sectionflags	@""
	.align	4


	//----- nvinfo : EIATTR_CUDA_API_VERSION
	.align		4
        /*0000*/ 	.byte	0x04, 0x37
        /*0002*/ 	.short	(.L_45 - .L_44)
.L_44:
        /*0004*/ 	.word	0x00000082


	//----- nvinfo : EIATTR_KPARAM_INFO
	.align		4
.L_45:
        /*0008*/ 	.byte	0x04, 0x17
        /*000a*/ 	.short	(.L_47 - .L_46)
.L_46:
        /*000c*/ 	.word	0x00000000
        /*0010*/ 	.short	0x0004
        /*0012*/ 	.short	0x0014
        /*0014*/ 	.byte	0x00, 0xf0, 0x11, 0x00


	//----- nvinfo : EIATTR_KPARAM_INFO
	.align		4
.L_47:
        /*0018*/ 	.byte	0x04, 0x17
        /*001a*/ 	.short	(.L_49 - .L_48)
.L_48:
        /*001c*/ 	.word	0x00000000
        /*0020*/ 	.short	0x0003
        /*0022*/ 	.short	0x0010
        /*0024*/ 	.byte	0x00, 0xf0, 0x11, 0x00


	//----- nvinfo : EIATTR_KPARAM_INFO
	.align		4
.L_49:
        /*0028*/ 	.byte	0x04, 0x17
        /*002a*/ 	.short	(.L_51 - .L_50)
.L_50:
        /*002c*/ 	.word	0x00000000
        /*0030*/ 	.short	0x0002
        /*0032*/ 	.short	0x000c
        /*0034*/ 	.byte	0x00, 0xf0, 0x11, 0x00


	//----- nvinfo : EIATTR_KPARAM_INFO
	.align		4
.L_51:
        /*0038*/ 	.byte	0x04, 0x17
        /*003a*/ 	.short	(.L_53 - .L_52)
.L_52:
        /*003c*/ 	.word	0x00000000
        /*0040*/ 	.short	0x0001
        /*0042*/ 	.short	0x0008
        /*0044*/ 	.byte	0x00, 0xf0, 0x11, 0x00


	//----- nvinfo : EIATTR_KPARAM_INFO
	.align		4
.L_53:
        /*0048*/ 	.byte	0x04, 0x17
        /*004a*/ 	.short	(.L_55 - .L_54)
.L_54:
        /*004c*/ 	.word	0x00000000
        /*0050*/ 	.short	0x0000
        /*0052*/ 	.short	0x0000
        /*0054*/ 	.byte	0x00, 0xf5, 0x21, 0x00


	//----- nvinfo : EIATTR_SPARSE_MMA_MASK
	.align		4
.L_55:
        /*0058*/ 	.byte	0x03, 0x50
        /*005a*/ 	.short	0x0000


	//----- nvinfo : EIATTR_MAXREG_COUNT
	.align		4
        /*005c*/ 	.byte	0x03, 0x1b
        /*005e*/ 	.short	0x00ff


	//----- nvinfo : EIATTR_MERCURY_ISA_VERSION
	.align		4
        /*0060*/ 	.byte	0x03, 0x5f
        /*0062*/ 	.short	0x0101


	//----- nvinfo : EIATTR_VRC_CTA_INIT_COUNT
	.align		4
        /*0064*/ 	.byte	0x02, 0x4a
	.zero		1
	.zero		1


	//----- nvinfo : EIATTR_EXIT_INSTR_OFFSETS
	.align		4
        /*0068*/ 	.byte	0x04, 0x1c
        /*006a*/ 	.short	(.L_57 - .L_56)


	//   ....[0]....
.L_56:
        /*006c*/ 	.word	0x000000c0


	//   ....[1]....
        /*0070*/ 	.word	0x000001b0


	//----- nvinfo : EIATTR_CBANK_PARAM_SIZE
	.align		4
.L_57:
        /*0074*/ 	.byte	0x03, 0x19
        /*0076*/ 	.short	0x0018


	//----- nvinfo : EIATTR_PARAM_CBANK
	.align		4
        /*0078*/ 	.byte	0x04, 0x0a
        /*007a*/ 	.short	(.L_59 - .L_58)
	.align		4
.L_58:
        /*007c*/ 	.word	index@(.nv.constant0._Z5ltrsmPdiiii)
        /*0080*/ 	.short	0x0380
        /*0082*/ 	.short	0x0018


	//----- nvinfo : EIATTR_SW_WAR
	.align		4
.L_59:
        /*0084*/ 	.byte	0x04, 0x36
        /*0086*/ 	.short	(.L_61 - .L_60)
.L_60:
        /*0088*/ 	.word	0x00000008
.L_61:


//--------------------- .nv.info._Z5utrsmPdiiii   --------------------------
	.section	.nv.info._Z5utrsmPdiiii,"",@"SHT_CUDA_INFO"
	.sectionflags	@""
	.align	4


	//----- nvinfo : EIATTR_CUDA_API_VERSION
	.align		4
        /*0000*/ 	.byte	0x04, 0x37
        /*0002*/ 	.short	(.L_63 - .L_62)
.L_62:
        /*0004*/ 	.word	0x00000082


	//----- nvinfo : EIATTR_KPARAM_INFO
	.align		4
.L_63:
        /*0008*/ 	.byte	0x04, 0x17
        /*000a*/ 	.short	(.L_65 - .L_64)
.L_64:
        /*000c*/ 	.word	0x00000000
        /*0010*/ 	.short	0x0004
        /*0012*/ 	.short	0x0014
        /*0014*/ 	.byte	0x00, 0xf0, 0x11, 0x00


	//----- nvinfo : EIATTR_KPARAM_INFO
	.align		4
.L_65:
        /*0018*/ 	.byte	0x04, 0x17
        /*001a*/ 	.short	(.L_67 - .L_66)
.L_66:
        /*001c*/ 	.word	0x00000000
        /*0020*/ 	.short	0x0003
        /*0022*/ 	.short	0x0010
        /*0024*/ 	.byte	0x00, 0xf0, 0x11, 0x00


	//----- nvinfo : EIATTR_KPARAM_INFO
	.align		4
.L_67:
        /*0028*/ 	.byte	0x04, 0x17
        /*002a*/ 	.short	(.L_69 - .L_68)
.L_68:
        /*002c*/ 	.word	0x00000000
        /*0030*/ 	.short	0x0002
        /*0032*/ 	.short	0x000c
        /*0034*/ 	.byte	0x00, 0xf0, 0x11, 0x00


	//----- nvinfo : EIATTR_KPARAM_INFO
	.align		4
.L_69:
        /*0038*/ 	.byte	0x04, 0x17
        /*003a*/ 	.short	(.L_71 - .L_70)
.L_70:
        /*003c*/ 	.word	0x00000000
        /*0040*/ 	.short	0x0001
        /*0042*/ 	.short	0x0008
        /*0044*/ 	.byte	0x00, 0xf0, 0x11, 0x00


	//----- nvinfo : EIATTR_KPARAM_INFO
	.align		4
.L_71:
        /*0048*/ 	.byte	0x04, 0x17
        /*004a*/ 	.short	(.L_73 - .L_72)
.L_72:
        /*004c*/ 	.word	0x00000000
        /*0050*/ 	.short	0x0000
        /*0052*/ 	.short	0x0000
        /*0054*/ 	.byte	0x00, 0xf5, 0x21, 0x00


	//----- nvinfo : EIATTR_SPARSE_MMA_MASK
	.align		4
.L_73:
        /*0058*/ 	.byte	0x03, 0x50
        /*005a*/ 	.short	0x0000


	//----- nvinfo : EIATTR_MAXREG_COUNT
	.align		4
        /*005c*/ 	.byte	0x03, 0x1b
        /*005e*/ 	.short	0x00ff


	//----- nvinfo : EIATTR_MERCURY_ISA_VERSION
	.align		4
        /*0060*/ 	.byte	0x03, 0x5f
        /*0062*/ 	.short	0x0101


	//----- nvinfo : EIATTR_VRC_CTA_INIT_COUNT
	.align		4
        /*0064*/ 	.byte	0x02, 0x4a
	.zero		1
	.zero		1


	//----- nvinfo : EIATTR_EXIT_INSTR_OFFSETS
	.align		4
        /*0068*/ 	.byte	0x04, 0x1c
        /*006a*/ 	.short	(.L_75 - .L_74)


	//   ....[0]....
.L_74:
        /*006c*/ 	.word	0x000000c0


	//   ....[1]....
        /*0070*/ 	.word	0x000001b0


	//----- nvinfo : EIATTR_CBANK_PARAM_SIZE
	.align		4
.L_75:
        /*0074*/ 	.byte	0x03, 0x19
        /*0076*/ 	.short	0x0018


	//----- nvinfo : EIATTR_PARAM_CBANK
	.align		4
        /*0078*/ 	.byte	0x04, 0x0a
        /*007a*/ 	.short	(.L_77 - .L_76)
	.align		4
.L_76:
        /*007c*/ 	.word	index@(.nv.constant0._Z5utrsmPdiiii)
        /*0080*/ 	.short	0x0380
        /*0082*/ 	.short	0x0018


	//----- nvinfo : EIATTR_SW_WAR
	.align		4
.L_77:
        /*0084*/ 	.byte	0x04, 0x36
        /*0086*/ 	.short	(.L_79 - .L_78)
.L_78:
        /*0088*/ 	.word	0x00000008
.L_79:


//--------------------- .nv.info._Z6baseluPdii    --------------------------
	.section	.nv.info._Z6baseluPdii,"",@"SHT_CUDA_INFO"
	.sectionflags	@""
	.align	4


	//----- nvinfo : EIATTR_CUDA_API_VERSION
	.align		4
        /*0000*/ 	.byte	0x04, 0x37
        /*0002*/ 	.short	(.L_81 - .L_80)
.L_80:
        /*0004*/ 	.word	0x00000082


	//----- nvinfo : EIATTR_KPARAM_INFO
	.align		4
.L_81:
        /*0008*/ 	.byte	0x04, 0x17
        /*000a*/ 	.short	(.L_83 - .L_82)
.L_82:
        /*000c*/ 	.word	0x00000000
        /*0010*/ 	.short	0x0002
        /*0012*/ 	.short	0x000c
        /*0014*/ 	.byte	0x00, 0xf0, 0x11, 0x00


	//----- nvinfo : EIATTR_KPARAM_INFO
	.align		4
.L_83:
        /*0018*/ 	.byte	0x04, 0x17
        /*001a*/ 	.short	(.L_85 - .L_84)
.L_84:
        /*001c*/ 	.word	0x00000000
        /*0020*/ 	.short	0x0001
        /*0022*/ 	.short	0x0008
        /*0024*/ 	.byte	0x00, 0xf0, 0x11, 0x00


	//----- nvinfo : EIATTR_KPARAM_INFO
	.align		4
.L_85:
        /*0028*/ 	.byte	0x04, 0x17
        /*002a*/ 	.short	(.L_87 - .L_86)
.L_86:
        /*002c*/ 	.word	0x00000000
        /*0030*/ 	.short	0x0000
        /*0032*/ 	.short	0x0000
        /*0034*/ 	.byte	0x00, 0xf5, 0x21, 0x00


	//----- nvinfo : EIATTR_SPARSE_MMA_MASK
	.align		4
.L_87:
        /*0038*/ 	.byte	0x03, 0x50
        /*003a*/ 	.short	0x0000


	//----- nvinfo : EIATTR_MAXREG_COUNT
	.align		4
        /*003c*/ 	.byte	0x03, 0x1b
        /*003e*/ 	.short	0x00ff


	//----- nvinfo : EIATTR_MERCURY_ISA_VERSION
	.align		4
        /*0040*/ 	.byte	0x03, 0x5f
        /*0042*/ 	.short	0x0101


	//----- nvinfo : EIATTR_VRC_CTA_INIT_COUNT
	.align		4
        /*0044*/ 	.byte	0x02, 0x4a
	.zero		1
	.zero		1


	//----- nvinfo : EIATTR_EXIT_INSTR_OFFSETS
	.align		4
        /*0048*/ 	.byte	0x04, 0x1c
        /*004a*/ 	.short	(.L_89 - .L_88)


	//   ....[0]....
.L_88:
        /*004c*/ 	.word	0x000000c0


	//   ....[1]....
        /*0050*/ 	.word	0x000001b0


	//----- nvinfo : EIATTR_CBANK_PARAM_SIZE
	.align		4
.L_89:
        /*0054*/ 	.byte	0x03, 0x19
        /*0056*/ 	.short	0x0010


	//----- nvinfo : EIATTR_PARAM_CBANK
	.align		4
        /*0058*/ 	.byte	0x04, 0x0a
        /*005a*/ 	.short	(.L_91 - .L_90)
	.align		4
.L_90:
        /*005c*/ 	.word	index@(.nv.constant0._Z6baseluPdii)
        /*0060*/ 	.short	0x0380
        /*0062*/ 	.short	0x0010


	//----- nvinfo : EIATTR_SW_WAR
	.align		4
.L_91:
        /*0064*/ 	.byte	0x04, 0x36
        /*0066*/ 	.short	(.L_93 - .L_92)
.L_92:
        /*0068*/ 	.word	0x00000008
.L_93:


//--------------------- .nv.callgraph             --------------------------
	.section	.nv.callgraph,"",@"SHT_CUDA_CALLGRAPH"
	.align	4
	.sectionentsize	8
	.align		4
        /*0000*/ 	.word	0x00000000
	.align		4
        /*0004*/ 	.word	0xffffffff
	.align		4
        /*0008*/ 	.word	0x00000000
	.align		4
        /*000c*/ 	.word	0xfffffffe
	.align		4
        /*0010*/ 	.word	0x00000000
	.align		4
        /*0014*/ 	.word	0xfffffffd
	.align		4
        /*0018*/ 	.word	0x00000000
	.align		4
        /*001c*/ 	.word	0xfffffffc


//--------------------- .text._Z4gemmPdiiiii      --------------------------
	.section	.text._Z4gemmPdiiiii,"ax",@progbits
	.align	128
        .global         _Z4gemmPdiiiii
        .type           _Z4gemmPdiiiii,@function
        .size           _Z4gemmPdiiiii,(.L_x_4 - _Z4gemmPdiiiii)
        .other          _Z4gemmPdiiiii,@"STO_CUDA_ENTRY STV_DEFAULT"
_Z4gemmPdiiiii:
.text._Z4gemmPdiiiii:
[----:B------:R-:W-:Y:S01]  /*0000*/  LDC R1, c[0x0][0x37c] ;  /* 0x0000df00ff017b82 */ /* 0x000fe20000000800 */
[----:B------:R-:W0:Y:S07]  /*0010*/  S2R R2, SR_TID.Y ;  /* 0x0000000000027919 */ /* 0x000e2e0000002200 */
[----:B------:R-:W1:Y:S01]  /*0020*/  LDC R0, c[0x0][0x360] ;  /* 0x0000d800ff007b82 */ /* 0x000e620000000800 */
[----:B------:R-:W2:Y:S01]  /*0030*/  LDCU UR6, c[0x0][0x398] ;  /* 0x00007300ff0677ac */ /* 0x000ea20008000800 */
[----:B------:R-:W1:Y:S01]  /*0040*/  S2R R5, SR_TID.X ;  /* 0x0000000000057919 */ /* 0x000e620000002100 */
[----:B------:R-:W3:Y:S05]  /*0050*/  LDCU UR7, c[0x0][0x394] ;  /* 0x00007280ff0777ac */ /* 0x000eea0008000800 */
[----:B------:R-:W0:Y:S08]  /*0060*/  S2UR UR5, SR_CTAID.Y ;  /* 0x00000000000579c3 */ /* 0x000e300000002600 */
[----:B------:R-:W0:Y:S08]  /*0070*/  LDC R3, c[0x0][0x364] ;  /* 0x0000d900ff037b82 */ /* 0x000e300000000800 */
[----:B------:R-:W1:Y:S01]  /*0080*/  S2UR UR4, SR_CTAID.X ;  /* 0x00000000000479c3 */ /* 0x000e620000002500 */
[----:B0-----:R-:W-:-:S05]  /*0090*/  IMAD R3, R3, UR5, R2 ;  /* 0x0000000503037c24 */ /* 0x001fca000f8e0202 */
[----:B--2---:R-:W-:Y:S01]  /*00a0*/  ISETP.GT.AND P0, PT, R3, UR6, PT ;  /* 0x0000000603007c0c */ /* 0x004fe2000bf04270 */
[----:B-1----:R-:W-:-:S05]  /*00b0*/  IMAD R0, R0, UR4, R5 ;  /* 0x0000000400007c24 */ /* 0x002fca000f8e0205 */
[----:B---3--:R-:W-:-:S13]  /*00c0*/  ISETP.LE.OR P0, PT, R0, UR7, !P0 ;  /* 0x0000000700007c0c */ /* 0x008fda000c703670 */
[----:B------:R-:W-:Y:S05]  /*00d0*/  @P0 EXIT ;  /* 0x000000000000094d */ /* 0x000fea0003800000 */
[----:B------:R-:W0:Y:S01]  /*00e0*/  LDC R9, c[0x0][0x390] ;  /* 0x0000e400ff097b82 */ /* 0x000e220000000800 */
[----:B------:R-:W1:Y:S01]  /*00f0*/  LDCU UR6, c[0x0][0x388] ;  /* 0x00007100ff0677ac */ /* 0x000e620008000800 */
[----:B------:R-:W2:Y:S06]  /*0100*/  LDCU.64 UR4, c[0x0][0x358] ;  /* 0x00006b00ff0477ac */ /* 0x000eac0008000a00 */
[----:B------:R-:W3:Y:S01]  /*0110*/  LDC.64 R6, c[0x0][0x380] ;  /* 0x0000e000ff067b82 */ /* 0x000ee20000000a00 */
[C---:B-1----:R-:W-:Y:S02]  /*0120*/  IMAD R11, R0.reuse, UR6, R3 ;  /* 0x00000006000b7c24 */ /* 0x042fe4000f8e0203 */
[----:B0-----:R-:W-:-:S02]  /*0130*/  IMAD R5, R0, UR6, R9 ;  /* 0x0000000600057c24 */ /* 0x001fc4000f8e0209 */
[----:B------:R-:W-:Y:S02]  /*0140*/  IMAD R9, R9, UR6, R3 ;  /* 0x0000000609097c24 */ /* 0x000fe4000f8e0203 */
[----:B---3--:R-:W-:-:S04]  /*0150*/  IMAD.WIDE R2, R5, 0x8, R6 ;  /* 0x0000000805027825 */ /* 0x008fc800078e0206 */
[--C-:B------:R-:W-:Y:S02]  /*0160*/  IMAD.WIDE R4, R9, 0x8, R6.reuse ;  /* 0x0000000809047825 */ /* 0x100fe400078e0206 */
[----:B--2---:R-:W2:Y:S02]  /*0170*/  LDG.E.64 R2, desc[UR4][R2.64] ;  /* 0x0000000402027981 */ /* 0x004ea4000c1e1b00 */
[----:B------:R-:W-:Y:S02]  /*0180*/  IMAD.WIDE R6, R11, 0x8, R6 ;  /* 0x000000080b067825 */ /* 0x000fe400078e0206 */
[----:B------:R-:W2:Y:S04]  /*0190*/  LDG.E.64 R4, desc[UR4][R4.64] ;  /* 0x0000000404047981 */ /* 0x000ea8000c1e1b00 */
[----:B------:R-:W2:Y:S02]  /*01a0*/  LDG.E.64 R8, desc[UR4][R6.64] ;  /* 0x0000000406087981 */ /* 0x000ea4000c1e1b00 */
[----:B--2---:R-:W-:-:S07]  /*01b0*/  DFMA R8, -R2, R4, R8 ;  /* 0x000000040208722b */ /* 0x004fce0000000108 */
[----:B------:R-:W-:Y:S01]  /*01c0*/  STG.E.64 desc[UR4][R6.64], R8 ;  /* 0x0000000806007986 */ /* 0x000fe2000c101b04 */
[----:B------:R-:W-:Y:S05]  /*01d0*/  EXIT ;  /* 0x000000000000794d */ /* 0x000fea0003800000 */
.L_x_0:
[----:B------:R-:W-:-:S00]  /*01e0*/  BRA `(.L_x_0) ;  /* 0xfffffffc00fc7947 */ /* 0x000fc0000383ffff */
[----:B------:R-:W-:-:S00]  /*01f0*/  NOP ;  /* 0x0000000000007918 */ /* 0x000fc00000000000 */
        /* <DEDUP_REMOVED lines=8> */
.L_x_4:


//--------------------- .text._Z5ltrsmPdiiii      --------------------------
	.section	.text._Z5ltrsmPdiiii,"ax",@progbits
	.align	128
        .global         _Z5ltrsmPdiiii
        .type           _Z5ltrsmPdiiii,@function
        .size           _Z5ltrsmPdiiii,(.L_x_5 - _Z5ltrsmPdiiii)
        .other          _Z5ltrsmPdiiii,@"STO_CUDA_ENTRY STV_DEFAULT"
_Z5ltrsmPdiiii:
.text._Z5ltrsmPdiiii:
[----:B------:R-:W-:Y:S01]  /*0000*/  LDC R1, c[0x0][0x37c] ;  /* 0x0000df00ff017b82 */ /* 0x000fe20000000800 */
[----:B------:R-:W0:Y:S07]  /*0010*/  S2R R2, SR_TID.Y ;  /* 0x0000000000027919 */ /* 0x000e2e0000002200 */
[----:B------:R-:W1:Y:S01]  /*0020*/  LDC R0, c[0x0][0x360] ;  /* 0x0000d800ff007b82 */ /* 0x000e620000000800 */
[----:B------:R-:W2:Y:S01]  /*0030*/  LDCU.64 UR6, c[0x0][0x390] ;  /* 0x00007200ff0677ac */ /* 0x000ea20008000a00 */
[----:B------:R-:W1:Y:S06]  /*0040*/  S2R R5, SR_TID.X ;  /* 0x0000000000057919 */ /* 0x000e6c0000002100 */
[----:B------:R-:W0:Y:S08]  /*0050*/  S2UR UR5, SR_CTAID.Y ;  /* 0x00000000000579c3 */ /* 0x000e300000002600 */
[----:B------:R-:W0:Y:S08]  /*0060*/  LDC R3, c[0x0][0x364] ;  /* 0x0000d900ff037b82 */ /* 0x000e300000000800 */
[----:B------:R-:W1:Y:S01]  /*0070*/  S2UR UR4, SR_CTAID.X ;  /* 0x00000000000479c3 */ /* 0x000e620000002500 */
[----:B0-----:R-:W-:-:S05]  /*0080*/  IMAD R3, R3, UR5, R2 ;  /* 0x0000000503037c24 */ /* 0x001fca000f8e0202 */
[----:B--2---:R-:W-:Y:S01]  /*0090*/  ISETP.GT.AND P0, PT, R3, UR6, PT ;  /* 0x0000000603007c0c */ /* 0x004fe2000bf04270 */
[----:B-1----:R-:W-:-:S05]  /*00a0*/  IMAD R0, R0, UR4, R5 ;  /* 0x0000000400007c24 */ /* 0x002fca000f8e0205 */
[----:B------:R-:W-:-:S13]  /*00b0*/  ISETP.LE.OR P0, PT, R0, UR7, !P0 ;  /* 0x0000000700007c0c */ /* 0x000fda000c703670 */
[----:B------:R-:W-:Y:S05]  /*00c0*/  @P0 EXIT ;  /* 0x000000000000094d */ /* 0x000fea0003800000 */
[----:B------:R-:W0:Y:S01]  /*00d0*/  LDC R11, c[0x0][0x388] ;  /* 0x0000e200ff0b7b82 */ /* 0x000e220000000800 */
[----:B------:R-:W1:Y:S07]  /*00e0*/  LDCU.64 UR4, c[0x0][0x358] ;  /* 0x00006b00ff0477ac */ /* 0x000e6e0008000a00 */
[----:B------:R-:W2:Y:S01]  /*00f0*/  LDC.64 R6, c[0x0][0x380] ;  /* 0x0000e000ff067b82 */ /* 0x000ea20000000a00 */
[----:B0-----:R-:W-:Y:S02]  /*0100*/  IMAD R5, R0, R11, UR6 ;  /* 0x0000000600057e24 */ /* 0x001fe4000f8e020b */
[----:B------:R-:W-:-:S02]  /*0110*/  IMAD R9, R11, UR6, R3 ;  /* 0x000000060b097c24 */ /* 0x000fc4000f8e0203 */
[----:B------:R-:W-:Y:S02]  /*0120*/  IMAD R11, R0, R11, R3 ;  /* 0x0000000b000b7224 */ /* 0x000fe400078e0203 */
[----:B--2---:R-:W-:-:S04]  /*0130*/  IMAD.WIDE R2, R5, 0x8, R6 ;  /* 0x0000000805027825 */ /* 0x004fc800078e0206 */
[--C-:B------:R-:W-:Y:S02]  /*0140*/  IMAD.WIDE R4, R9, 0x8, R6.reuse ;  /* 0x0000000809047825 */ /* 0x100fe400078e0206 */
[----:B-1----:R-:W2:Y:S02]  /*0150*/  LDG.E.64 R2, desc[UR4][R2.64] ;  /* 0x0000000402027981 */ /* 0x002ea4000c1e1b00 */
[----:B------:R-:W-:Y:S02]  /*0160*/  IMAD.WIDE R6, R11, 0x8, R6 ;  /* 0x000000080b067825 */ /* 0x000fe400078e0206 */
[----:B------:R-:W2:Y:S04]  /*0170*/  LDG.E.64 R4, desc[UR4][R4.64] ;  /* 0x0000000404047981 */ /* 0x000ea8000c1e1b00 */
[----:B------:R-:W2:Y:S02]  /*0180*/  LDG.E.64 R8, desc[UR4][R6.64] ;  /* 0x0000000406087981 */ /* 0x000ea4000c1e1b00 */
[----:B--2---:R-:W-:-:S07]  /*0190*/  DFMA R8, -R2, R4, R8 ;  /* 0x000000040208722b */ /* 0x004fce0000000108 */
[----:B------:R-:W-:Y:S01]  /*01a0*/  STG.E.64 desc[UR4][R6.64], R8 ;  /* 0x0000000806007986 */ /* 0x000fe2000c101b04 */
[----:B------:R-:W-:Y:S05]  /*01b0*/  EXIT ;  /* 0x000000000000794d */ /* 0x000fea0003800000 */
.L_x_1:
        /* <DEDUP_REMOVED lines=12> */
.L_x_5:


//--------------------- .text._Z5utrsmPdiiii      --------------------------
	.section	.text._Z5utrsmPdiiii,"ax",@progbits
	.align	128
        .global         _Z5utrsmPdiiii
        .type           _Z5utrsmPdiiii,@function
        .size           _Z5utrsmPdiiii,(.L_x_6 - _Z5utrsmPdiiii)
        .other          _Z5utrsmPdiiii,@"STO_CUDA_ENTRY STV_DEFAULT"
_Z5utrsmPdiiii:
.text._Z5utrsmPdiiii:
        /* <DEDUP_REMOVED lines=28> */
.L_x_2:
        /* <DEDUP_REMOVED lines=12> */
.L_x_6:


//--------------------- .text._Z6baseluPdii       --------------------------
	.section	.text._Z6baseluPdii,"ax",@progbits
	.align	128
        .global         _Z6baseluPdii
        .type           _Z6baseluPdii,@function
        .size           _Z6baseluPdii,(.L_x_7 - _Z6baseluPdii)
        .other          _Z6baseluPdii,@"STO_CUDA_ENTRY STV_DEFAULT"
_Z6baseluPdii:
.text._Z6baseluPdii:
[----:B------:R-:W-:Y:S01]  /*0000*/  LDC R1, c[0x0][0x37c] ;  /* 0x0000df00ff017b82 */ /* 0x000fe20000000800 */
[----:B------:R-:W0:Y:S07]  /*0010*/  S2R R3, SR_TID.X ;  /* 0x0000000000037919 */ /* 0x000e2e0000002100 */
[----:B------:R-:W0:Y:S01]  /*0020*/  S2UR UR4, SR_CTAID.X ;  /* 0x00000000000479c3 */ /* 0x000e220000002500 */
[----:B------:R-:W1:Y:S01]  /*0030*/  LDCU UR6, c[0x0][0x38c] ;  /* 0x00007180ff0677ac */ /* 0x000e620008000800 */
[----:B------:R-:W2:Y:S06]  /*0040*/  S2R R5, SR_TID.Y ;  /* 0x0000000000057919 */ /* 0x000eac0000002200 */
[----:B------:R-:W0:Y:S08]  /*0050*/  LDC R0, c[0x0][0x360] ;  /* 0x0000d800ff007b82 */ /* 0x000e300000000800 */
[----:B------:R-:W2:Y:S08]  /*0060*/  S2UR UR5, SR_CTAID.Y ;  /* 0x00000000000579c3 */ /* 0x000eb00000002600 */
[----:B------:R-:W2:Y:S01]  /*0070*/  LDC R2, c[0x0][0x364] ;  /* 0x0000d900ff027b82 */ /* 0x000ea20000000800 */
[----:B0-----:R-:W-:-:S02]  /*0080*/  IMAD R0, R0, UR4, R3 ;  /* 0x0000000400007c24 */ /* 0x001fc4000f8e0203 */
[----:B--2---:R-:W-:-:S05]  /*0090*/  IMAD R3, R2, UR5, R5 ;  /* 0x0000000502037c24 */ /* 0x004fca000f8e0205 */
[----:B------:R-:W-:-:S04]  /*00a0*/  VIMNMX R2, PT, PT, R0, R3, PT ;  /* 0x0000000300027248 */ /* 0x000fc80003fe0100 */
[----:B-1----:R-:W-:-:S13]  /*00b0*/  ISETP.GT.AND P0, PT, R2, UR6, PT ;  /* 0x0000000602007c0c */ /* 0x002fda000bf04270 */
[----:B------:R-:W-:Y:S05]  /*00c0*/  @!P0 EXIT ;  /* 0x000000000000894d */ /* 0x000fea0003800000 */
        /* <DEDUP_REMOVED lines=15> */
.L_x_3:
        /* <DEDUP_REMOVED lines=12> */
.L_x_7:


//--------------------- .nv.shared.reserved.0     --------------------------
	.section	.nv.shared.reserved.0,"aw",@nobits
	.weak		__nv_reservedSMEM_offset_0_alias
	.size		__nv_reservedSMEM_offset_0_alias, 0, 64
	.other		__nv_reservedSMEM_offset_0_alias,@"STO_CUDA_RESERVED_SHARED STV_DEFAULT"
__nv_reservedSMEM_offset_0_alias:
	.zero		0
	.zero		64


//--------------------- .nv.constant0._Z4gemmPdiiiii --------------------------
	.section	.nv.constant0._Z4gemmPdiiiii,"a",@progbits
	.sectionflags	@""
	.align	4
.nv.constant0._Z4gemmPdiiiii:
	.zero		924


//--------------------- .nv.constant0._Z5ltrsmPdiiii --------------------------
	.section	.nv.constant0._Z5ltrsmPdiiii,"a",@progbits
	.sectionflags	@""
	.align	4
.nv.constant0._Z5ltrsmPdiiii:
	.zero		920


//--------------------- .nv.constant0._Z5utrsmPdiiii --------------------------
	.section	.nv.constant0._Z5utrsmPdiiii,"a",@progbits
	.sectionflags	@""
	.align	4
.nv.constant0._Z5utrsmPdiiii:
	.zero		920


//--------------------- .nv.constant0._Z6baseluPdii --------------------------
	.section	.nv.constant0._Z6baseluPdii,"a",@progbits
	.sectionflags	@""
	.align	4
.nv.constant0._Z6baseluPdii:
	.zero		912


//--------------------- SYMBOLS --------------------------

	.type		.nv.reservedSmem.offset0,@object
	.size		.nv.reservedSmem.offset0,0x4
